	.headerflags	@"EF_CUDA_TEXMODE_UNIFIED EF_CUDA_64BIT_ADDRESS EF_CUDA_ACCELERATORS EF_CUDA_SM90 EF_CUDA_VIRTUAL_SM(EF_CUDA_SM90)"
	.elftype	@"ET_EXEC"


//--------------------- .nv.info                  --------------------------
	.section	.nv.info,"",@"SHT_CUDA_INFO"
	.align	4


	//----- nvinfo : EIATTR_REGCOUNT
	.align		4
        /*0000*/ 	.byte	0x04, 0x2f
        /*0002*/ 	.short	(.L_1 - .L_0)
	.align		4
.L_0:
        /*0004*/ 	.word	index@(triton_poi_fused_mul_sigmoid_28)
        /*0008*/ 	.word	0x0000000c


	//----- nvinfo : EIATTR_MIN_STACK_SIZE
	.align		4
.L_1:
        /*000c*/ 	.byte	0x04, 0x12
        /*000e*/ 	.short	(.L_3 - .L_2)
	.align		4
.L_2:
        /*0010*/ 	.word	index@(triton_poi_fused_mul_sigmoid_28)
        /*0014*/ 	.word	0x00000000


	//----- nvinfo : EIATTR_FRAME_SIZE
	.align		4
.L_3:
        /*0018*/ 	.byte	0x04, 0x11
        /*001a*/ 	.short	(.L_5 - .L_4)
	.align		4
.L_4:
        /*001c*/ 	.word	index@(triton_poi_fused_mul_sigmoid_28)
        /*0020*/ 	.word	0x00000000


	//----- nvinfo : EIATTR_MIN_STACK_SIZE
	.align		4
.L_5:
        /*0024*/ 	.byte	0x04, 0x12
        /*0026*/ 	.short	(.L_7 - .L_6)
	.align		4
.L_6:
        /*0028*/ 	.word	index@(triton_poi_fused_mul_sigmoid_28)
        /*002c*/ 	.word	0x00000000
.L_7:


//--------------------- .nv.info.triton_poi_fused_mul_sigmoid_28 --------------------------
	.section	.nv.info.triton_poi_fused_mul_sigmoid_28,"",@"SHT_CUDA_INFO"
	.sectionflags	@""
	.align	4


	//----- nvinfo : EIATTR_CUDA_API_VERSION
	.align		4
        /*0000*/ 	.byte	0x04, 0x37
        /*0002*/ 	.short	(.L_9 - .L_8)
.L_8:
        /*0004*/ 	.word	0x0000007c


	//----- nvinfo : EIATTR_KPARAM_INFO
	.align		4
.L_9:
        /*0008*/ 	.byte	0x04, 0x17
        /*000a*/ 	.short	(.L_11 - .L_10)
.L_10:
        /*000c*/ 	.word	0x00000000
        /*0010*/ 	.short	0x0002
        /*0012*/ 	.short	0x0010
        /*0014*/ 	.byte	0x00, 0xf0, 0x11, 0x00


	//----- nvinfo : EIATTR_KPARAM_INFO
	.align		4
.L_11:
        /*0018*/ 	.byte	0x04, 0x17
        /*001a*/ 	.short	(.L_13 - .L_12)
.L_12:
        /*001c*/ 	.word	0x00000000
        /*0020*/ 	.short	0x0001
        /*0022*/ 	.short	0x0008
        /*0024*/ 	.byte	0x00, 0xf4, 0x21, 0x00


	//----- nvinfo : EIATTR_KPARAM_INFO
	.align		4
.L_13:
        /*0028*/ 	.byte	0x04, 0x17
        /*002a*/ 	.short	(.L_15 - .L_14)
.L_14:
        /*002c*/ 	.word	0x00000000
        /*0030*/ 	.short	0x0000
        /*0032*/ 	.short	0x0000
        /*0034*/ 	.byte	0x00, 0xf4, 0x21, 0x00


	//----- nvinfo : EIATTR_SPARSE_MMA_MASK
	.align		4
.L_15:
        /*0038*/ 	.byte	0x03, 0x50
        /*003a*/ 	.short	0x0000


	//----- nvinfo : EIATTR_MAXREG_COUNT
	.align		4
        /*003c*/ 	.byte	0x03, 0x1b
        /*003e*/ 	.short	0x00ff


	//----- nvinfo : EIATTR_EXIT_INSTR_OFFSETS
	.align		4
        /*0040*/ 	.byte	0x04, 0x1c
        /*0042*/ 	.short	(.L_17 - .L_16)


	//   ....[0]....
.L_16:
        /*0044*/ 	.word	0x00000230


	//----- nvinfo : EIATTR_REQNTID
	.align		4
.L_17:
        /*0048*/ 	.byte	0x04, 0x10
        /*004a*/ 	.short	(.L_19 - .L_18)
.L_18:
        /*004c*/ 	.word	0x00000080
        /*0050*/ 	.word	0x00000001
        /*0054*/ 	.word	0x00000001


	//----- nvinfo : EIATTR_CBANK_PARAM_SIZE
	.align		4
.L_19:
        /*0058*/ 	.byte	0x03, 0x19
        /*005a*/ 	.short	0x0014


	//----- nvinfo : EIATTR_PARAM_CBANK
	.align		4
        /*005c*/ 	.byte	0x04, 0x0a
        /*005e*/ 	.short	(.L_21 - .L_20)
	.align		4
.L_20:
        /*0060*/ 	.word	index@(.nv.constant0.triton_poi_fused_mul_sigmoid_28)
        /*0064*/ 	.short	0x0210
        /*0066*/ 	.short	0x0014


	//----- nvinfo : EIATTR_SW_WAR
	.align		4
.L_21:
        /*0068*/ 	.byte	0x04, 0x36
        /*006a*/ 	.short	(.L_23 - .L_22)
.L_22:
        /*006c*/ 	.word	0x00000008
.L_23:


//--------------------- .nv.callgraph             --------------------------
	.section	.nv.callgraph,"",@"SHT_CUDA_CALLGRAPH"
	.align	4
	.sectionentsize	8
	.align		4
        /*0000*/ 	.word	0x00000000
	.align		4
        /*0004*/ 	.word	0xffffffff
	.align		4
        /*0008*/ 	.word	0x00000000
	.align		4
        /*000c*/ 	.word	0xfffffffe
	.align		4
        /*0010*/ 	.word	0x00000000
	.align		4
        /*0014*/ 	.word	0xfffffffd
	.align		4
        /*0018*/ 	.word	0x00000000
	.align		4
        /*001c*/ 	.word	0xfffffffc


//--------------------- .text.triton_poi_fused_mul_sigmoid_28 --------------------------
	.section	.text.triton_poi_fused_mul_sigmoid_28,"ax",@progbits
	.align	128
        .global         triton_poi_fused_mul_sigmoid_28
        .type           triton_poi_fused_mul_sigmoid_28,@function
        .size           triton_poi_fused_mul_sigmoid_28,(.L_x_1 - triton_poi_fused_mul_sigmoid_28)
        .other          triton_poi_fused_mul_sigmoid_28,@"STO_CUDA_ENTRY STV_DEFAULT"
triton_poi_fused_mul_sigmoid_28:
.text.triton_poi_fused_mul_sigmoid_28:
[----:B------:R-:W-:Y:S01]  /*0000*/  LDC R1, c[0x0][0x28] ;  /* 0x00000a00ff017b82 */ /* 0x000fe20000000800 */
[----:B------:R-:W1:Y:S07]  /*0010*/  S2R R0, SR_TID.X ;  /* 0x0000000000007919 */ /* 0x000e6e0000002100 */
[----:B------:R-:W2:Y:S01]  /*0020*/  LDC.64 R2, c[0x0][0x210] ;  /* 0x00008400ff027b82 */ /* 0x000ea20000000a00 */
[----:B------:R-:W-:Y:S01]  /*0030*/  ULDC.64 UR4, c[0x0][0x208] ;  /* 0x0000820000047ab9 */ /* 0x000fe20000000a00 */
[----:B------:R-:W3:Y:S01]  /*0040*/  S2R R7, SR_CTAID.X ;  /* 0x0000000000077919 */ /* 0x000ee20000002500 */
[----:B-1----:R-:W-:-:S04]  /*0050*/  LOP3.LUT R0, R0, 0x7f, RZ, 0xc0, !PT ;  /* 0x0000007f00007812 */ /* 0x002fc800078ec0ff */
[----:B---3--:R-:W-:-:S04]  /*0060*/  LEA R7, R7, R0, 0x7 ;  /* 0x0000000007077211 */ /* 0x008fc800078e38ff */
[----:B------:R-:W-:-:S04]  /*0070*/  SHF.R.S32.HI R0, RZ, 0x1f, R7 ;  /* 0x0000001fff007819 */ /* 0x000fc80000011407 */
[----:B------:R-:W-:-:S04]  /*0080*/  LEA.HI R0, R0, R7, RZ, 0x9 ;  /* 0x0000000700007211 */ /* 0x000fc800078f48ff */
[C---:B------:R-:W-:Y:S02]  /*0090*/  SHF.L.U32 R4, R0.reuse, 0x1, RZ ;  /* 0x0000000100047819 */ /* 0x040fe400000006ff */
[----:B------:R-:W-:Y:S02]  /*00a0*/  LOP3.LUT R0, R0, 0xfffffe00, RZ, 0xc0, !PT ;  /* 0xfffffe0000007812 */ /* 0x000fe400078ec0ff */
[----:B------:R-:W-:-:S04]  /*00b0*/  LOP3.LUT R4, R4, 0xfffffc00, RZ, 0xc0, !PT ;  /* 0xfffffc0004047812 */ /* 0x000fc800078ec0ff */
[----:B------:R-:W-:-:S04]  /*00c0*/  IADD3 R9, R4, R7, -R0 ;  /* 0x0000000704097210 */ /* 0x000fc80007ffe800 */
[----:B------:R-:W-:-:S05]  /*00d0*/  IADD3 R5, R9, 0x200, RZ ;  /* 0x0000020009057810 */ /* 0x000fca0007ffe0ff */
[----:B--2---:R-:W-:-:S06]  /*00e0*/  IMAD.WIDE R4, R5, 0x4, R2 ;  /* 0x0000000405047825 */ /* 0x004fcc00078e0202 */
[----:B------:R-:W2:Y:S01]  /*00f0*/  LDG.E R4, desc[UR4][R4.64] ;  /* 0x0000000404047981 */ /* 0x000ea2000c1e1900 */
[----:B------:R-:W-:-:S05]  /*0100*/  IMAD.WIDE R2, R9, 0x4, R2 ;  /* 0x0000000409027825 */ /* 0x000fca00078e0202 */
[----:B------:R1:W3:Y:S02]  /*0110*/  LDG.E R0, desc[UR4][R2.64] ;  /* 0x0000000402007981 */ /* 0x0002e4000c1e1900 */
[----:B-1----:R-:W-:Y:S01]  /*0120*/  HFMA2.MMA R3, -RZ, RZ, 1.625, 0 ;  /* 0x3e800000ff037435 */ /* 0x002fe200000001ff */
[----:B--2---:R-:W-:Y:S02]  /*0130*/  FADD R6, RZ, -R4 ;  /* 0x80000004ff067221 */ /* 0x004fe40000000000 */
[----:B------:R-:W1:Y:S02]  /*0140*/  LDC.64 R4, c[0x0][0x218] ;  /* 0x00008600ff047b82 */ /* 0x000e640000000a00 */
[----:B------:R-:W-:-:S05]  /*0150*/  FMUL R6, R6, 1.4426950216293334961 ;  /* 0x3fb8aa3b06067820 */ /* 0x000fca0000400000 */
[----:B------:R-:W-:-:S13]  /*0160*/  FSETP.GEU.AND P0, PT, R6, -126, PT ;  /* 0xc2fc00000600780b */ /* 0x000fda0003f0e000 */
[----:B------:R-:W-:-:S04]  /*0170*/  @!P0 FMUL R6, R6, 0.5 ;  /* 0x3f00000006068820 */ /* 0x000fc80000400000 */
[----:B------:R-:W2:Y:S02]  /*0180*/  MUFU.EX2 R8, R6 ;  /* 0x0000000600087308 */ /* 0x000ea40000000800 */
[----:B--2---:R-:W-:-:S04]  /*0190*/  @!P0 FMUL R8, R8, R8 ;  /* 0x0000000808088220 */ /* 0x004fc80000400000 */
[----:B------:R-:W-:-:S05]  /*01a0*/  FADD R8, R8, 1 ;  /* 0x3f80000008087421 */ /* 0x000fca0000000000 */
[----:B------:R-:W-:-:S04]  /*01b0*/  FSETP.GT.AND P0, PT, R8, 8.50705917302346158658e+37, PT ;  /* 0x7e8000000800780b */ /* 0x000fc80003f04000 */
[----:B------:R-:W-:-:S09]  /*01c0*/  FSEL R3, R3, 1, P0 ;  /* 0x3f80000003037808 */ /* 0x000fd20000000000 */
[----:B------:R-:W-:-:S06]  /*01d0*/  @P0 FMUL R8, R8, 0.25 ;  /* 0x3e80000008080820 */ /* 0x000fcc0000400000 */
[----:B------:R-:W2:Y:S02]  /*01e0*/  MUFU.RCP R8, R8 ;  /* 0x0000000800087308 */ /* 0x000ea40000001000 */
[----:B--2---:R-:W-:Y:S01]  /*01f0*/  FMUL R9, R8, R3 ;  /* 0x0000000308097220 */ /* 0x004fe20000400000 */
[----:B-1----:R-:W-:-:S04]  /*0200*/  IMAD.WIDE R2, R7, 0x4, R4 ;  /* 0x0000000407027825 */ /* 0x002fc800078e0204 */
[----:B---3--:R-:W-:-:S05]  /*0210*/  FMUL R9, R0, R9 ;  /* 0x0000000900097220 */ /* 0x008fca0000400000 */
[----:B------:R-:W-:Y:S01]  /*0220*/  STG.E desc[UR4][R2.64], R9 ;  /* 0x0000000902007986 */ /* 0x000fe2000c101904 */
[----:B------:R-:W-:Y:S05]  /*0230*/  EXIT ;  /* 0x000000000000794d */ /* 0x000fea0003800000 */
.L_x_0:
[----:B------:R-:W-:-:S00]  /*0240*/  BRA `(.L_x_0) ;  /* 0xfffffffc00fc7947 */ /* 0x000fc0000383ffff */
[----:B------:R-:W-:-:S00]  /*0250*/  NOP ;  /* 0x0000000000007918 */ /* 0x000fc00000000000 */
        /* <DEDUP_REMOVED lines=10> */
.L_x_1:


//--------------------- .nv.constant0.triton_poi_fused_mul_sigmoid_28 --------------------------
	.section	.nv.constant0.triton_poi_fused_mul_sigmoid_28,"a",@progbits
	.sectionflags	@""
	.align	4
.nv.constant0.triton_poi_fused_mul_sigmoid_28:
	.zero		548
